//
// Generated by NVIDIA NVVM Compiler
//
// Compiler Build ID: CL-36424714
// Cuda compilation tools, release 13.0, V13.0.88
// Based on NVVM 20.0.0
//

.version 9.0
.target sm_100
.address_size 64

	// .globl	_Z14computeDegreesPKiPii
.extern .func  (.param .b32 func_retval0) vprintf
(
	.param .b64 vprintf_param_0,
	.param .b64 vprintf_param_1
)
;
.global .align 4 .b8 precalc_xorwow_matrix[102400];
.global .align 4 .b8 precalc_xorwow_offset_matrix[102400];
.global .align 4 .b8 mrg32k3aM1[2304];
.global .align 4 .b8 mrg32k3aM2[2304];
.global .align 4 .b8 mrg32k3aM1SubSeq[2016];
.global .align 4 .b8 mrg32k3aM2SubSeq[2016];
.global .align 4 .b8 mrg32k3aM1Seq[2304];
.global .align 4 .b8 mrg32k3aM2Seq[2304];
.const .align 8 .b8 __cr_lgamma_table[72];
.global .align 1 .b8 $str[22] = {78, 111, 100, 101, 32, 37, 100, 32, 40, 100, 101, 103, 114, 101, 101, 32, 37, 100, 41, 58, 32};
.global .align 1 .b8 $str$1[4] = {37, 100, 32};
.global .align 1 .b8 $str$2[2] = {10};

.visible .entry _Z14computeDegreesPKiPii(
	.param .u64 .ptr .align 1 _Z14computeDegreesPKiPii_param_0,
	.param .u64 .ptr .align 1 _Z14computeDegreesPKiPii_param_1,
	.param .u32 _Z14computeDegreesPKiPii_param_2
)
{
	.reg .pred 	%p<2>;
	.reg .b32 	%r<9>;
	.reg .b64 	%rd<8>;

	ld.param.u64 	%rd1, [_Z14computeDegreesPKiPii_param_0];
	ld.param.u64 	%rd2, [_Z14computeDegreesPKiPii_param_1];
	ld.param.u32 	%r2, [_Z14computeDegreesPKiPii_param_2];
	mov.u32 	%r3, %ctaid.x;
	mov.u32 	%r4, %ntid.x;
	mov.u32 	%r5, %tid.x;
	mad.lo.s32 	%r1, %r3, %r4, %r5;
	setp.ge.s32 	%p1, %r1, %r2;
	@%p1 bra 	$L__BB0_2;
	cvta.to.global.u64 	%rd3, %rd1;
	cvta.to.global.u64 	%rd4, %rd2;
	mul.wide.s32 	%rd5, %r1, 4;
	add.s64 	%rd6, %rd3, %rd5;
	ld.global.u32 	%r6, [%rd6+4];
	ld.global.u32 	%r7, [%rd6];
	sub.s32 	%r8, %r6, %r7;
	add.s64 	%rd7, %rd4, %rd5;
	st.global.u32 	[%rd7], %r8;
$L__BB0_2:
	ret;

}
	// .globl	_Z14printNeighborsPKiS0_i
.visible .entry _Z14printNeighborsPKiS0_i(
	.param .u64 .ptr .align 1 _Z14printNeighborsPKiS0_i_param_0,
	.param .u64 .ptr .align 1 _Z14printNeighborsPKiS0_i_param_1,
	.param .u32 _Z14printNeighborsPKiS0_i_param_2
)
{
	.local .align 8 .b8 	__local_depot1[8];
	.reg .b64 	%SP;
	.reg .b64 	%SPL;
	.reg .pred 	%p<7>;
	.reg .b32 	%r<46>;
	.reg .b64 	%rd<25>;

	mov.u64 	%SPL, __local_depot1;
	cvta.local.u64 	%SP, %SPL;
	ld.param.u64 	%rd4, [_Z14printNeighborsPKiS0_i_param_0];
	ld.param.u64 	%rd5, [_Z14printNeighborsPKiS0_i_param_1];
	ld.param.u32 	%r17, [_Z14printNeighborsPKiS0_i_param_2];
	cvta.to.global.u64 	%rd1, %rd5;
	add.u64 	%rd6, %SP, 0;
	add.u64 	%rd2, %SPL, 0;
	mov.u32 	%r18, %ctaid.x;
	mov.u32 	%r19, %ntid.x;
	mov.u32 	%r20, %tid.x;
	mad.lo.s32 	%r1, %r18, %r19, %r20;
	setp.ge.s32 	%p1, %r1, %r17;
	@%p1 bra 	$L__BB1_9;
	cvta.to.global.u64 	%rd7, %rd4;
	mul.wide.s32 	%rd8, %r1, 4;
	add.s64 	%rd9, %rd7, %rd8;
	ld.global.u32 	%r2, [%rd9];
	ld.global.u32 	%r3, [%rd9+4];
	sub.s32 	%r4, %r3, %r2;
	st.local.v2.u32 	[%rd2], {%r1, %r4};
	mov.u64 	%rd10, $str;
	cvta.global.u64 	%rd11, %rd10;
	{ // callseq 0, 0
	.param .b64 param0;
	st.param.b64 	[param0], %rd11;
	.param .b64 param1;
	st.param.b64 	[param1], %rd6;
	.param .b32 retval0;
	call.uni (retval0), 
	vprintf, 
	(
	param0, 
	param1
	);
	ld.param.b32 	%r21, [retval0];
	} // callseq 0
	setp.le.s32 	%p2, %r3, %r2;
	@%p2 bra 	$L__BB1_8;
	and.b32  	%r5, %r4, 3;
	setp.eq.s32 	%p3, %r5, 0;
	mov.u32 	%r43, %r2;
	@%p3 bra 	$L__BB1_5;
	neg.s32 	%r41, %r5;
	mov.u64 	%rd15, $str$1;
	mov.u32 	%r43, %r2;
$L__BB1_4:
	.pragma "nounroll";
	mul.wide.s32 	%rd13, %r43, 4;
	add.s64 	%rd14, %rd1, %rd13;
	ld.global.u32 	%r23, [%rd14];
	st.local.u32 	[%rd2], %r23;
	cvta.global.u64 	%rd16, %rd15;
	{ // callseq 1, 0
	.param .b64 param0;
	st.param.b64 	[param0], %rd16;
	.param .b64 param1;
	st.param.b64 	[param1], %rd6;
	.param .b32 retval0;
	call.uni (retval0), 
	vprintf, 
	(
	param0, 
	param1
	);
	ld.param.b32 	%r24, [retval0];
	} // callseq 1
	add.s32 	%r43, %r43, 1;
	add.s32 	%r41, %r41, 1;
	setp.ne.s32 	%p4, %r41, 0;
	@%p4 bra 	$L__BB1_4;
$L__BB1_5:
	sub.s32 	%r26, %r2, %r3;
	setp.gt.u32 	%p5, %r26, -4;
	@%p5 bra 	$L__BB1_8;
	sub.s32 	%r44, %r43, %r3;
	add.s64 	%rd3, %rd1, 8;
	mov.u64 	%rd20, $str$1;
$L__BB1_7:
	mul.wide.s32 	%rd18, %r43, 4;
	add.s64 	%rd19, %rd3, %rd18;
	ld.global.u32 	%r27, [%rd19+-8];
	st.local.u32 	[%rd2], %r27;
	cvta.global.u64 	%rd21, %rd20;
	{ // callseq 2, 0
	.param .b64 param0;
	st.param.b64 	[param0], %rd21;
	.param .b64 param1;
	st.param.b64 	[param1], %rd6;
	.param .b32 retval0;
	call.uni (retval0), 
	vprintf, 
	(
	param0, 
	param1
	);
	ld.param.b32 	%r28, [retval0];
	} // callseq 2
	ld.global.u32 	%r30, [%rd19+-4];
	st.local.u32 	[%rd2], %r30;
	{ // callseq 3, 0
	.param .b64 param0;
	st.param.b64 	[param0], %rd21;
	.param .b64 param1;
	st.param.b64 	[param1], %rd6;
	.param .b32 retval0;
	call.uni (retval0), 
	vprintf, 
	(
	param0, 
	param1
	);
	ld.param.b32 	%r31, [retval0];
	} // callseq 3
	ld.global.u32 	%r33, [%rd19];
	st.local.u32 	[%rd2], %r33;
	{ // callseq 4, 0
	.param .b64 param0;
	st.param.b64 	[param0], %rd21;
	.param .b64 param1;
	st.param.b64 	[param1], %rd6;
	.param .b32 retval0;
	call.uni (retval0), 
	vprintf, 
	(
	param0, 
	param1
	);
	ld.param.b32 	%r34, [retval0];
	} // callseq 4
	ld.global.u32 	%r36, [%rd19+4];
	st.local.u32 	[%rd2], %r36;
	{ // callseq 5, 0
	.param .b64 param0;
	st.param.b64 	[param0], %rd21;
	.param .b64 param1;
	st.param.b64 	[param1], %rd6;
	.param .b32 retval0;
	call.uni (retval0), 
	vprintf, 
	(
	param0, 
	param1
	);
	ld.param.b32 	%r37, [retval0];
	} // callseq 5
	add.s32 	%r43, %r43, 4;
	add.s32 	%r44, %r44, 4;
	setp.ne.s32 	%p6, %r44, 0;
	@%p6 bra 	$L__BB1_7;
$L__BB1_8:
	mov.u64 	%rd23, $str$2;
	cvta.global.u64 	%rd24, %rd23;
	{ // callseq 6, 0
	.param .b64 param0;
	st.param.b64 	[param0], %rd24;
	.param .b64 param1;
	st.param.b64 	[param1], 0;
	.param .b32 retval0;
	call.uni (retval0), 
	vprintf, 
	(
	param0, 
	param1
	);
	ld.param.b32 	%r39, [retval0];
	} // callseq 6
$L__BB1_9:
	ret;

}
	// .globl	_Z14countTrianglesPKiS0_Pii
.visible .entry _Z14countTrianglesPKiS0_Pii(
	.param .u64 .ptr .align 1 _Z14countTrianglesPKiS0_Pii_param_0,
	.param .u64 .ptr .align 1 _Z14countTrianglesPKiS0_Pii_param_1,
	.param .u64 .ptr .align 1 _Z14countTrianglesPKiS0_Pii_param_2,
	.param .u32 _Z14countTrianglesPKiS0_Pii_param_3
)
{
	.reg .pred 	%p<9>;
	.reg .b32 	%r<39>;
	.reg .b64 	%rd<20>;

	ld.param.u64 	%rd5, [_Z14countTrianglesPKiS0_Pii_param_0];
	ld.param.u64 	%rd6, [_Z14countTrianglesPKiS0_Pii_param_1];
	ld.param.u64 	%rd4, [_Z14countTrianglesPKiS0_Pii_param_2];
	ld.param.u32 	%r22, [_Z14countTrianglesPKiS0_Pii_param_3];
	cvta.to.global.u64 	%rd1, %rd6;
	cvta.to.global.u64 	%rd2, %rd5;
	mov.u32 	%r23, %ctaid.x;
	mov.u32 	%r24, %ntid.x;
	mov.u32 	%r25, %tid.x;
	mad.lo.s32 	%r1, %r23, %r24, %r25;
	setp.ge.s32 	%p1, %r1, %r22;
	@%p1 bra 	$L__BB2_12;
	mul.wide.s32 	%rd7, %r1, 4;
	add.s64 	%rd8, %rd2, %rd7;
	ld.global.u32 	%r30, [%rd8];
	ld.global.u32 	%r3, [%rd8+4];
	setp.ge.s32 	%p2, %r30, %r3;
	mov.b32 	%r33, 0;
	@%p2 bra 	$L__BB2_11;
	mov.b32 	%r33, 0;
$L__BB2_3:
	cvt.s64.s32 	%rd3, %r30;
	add.s32 	%r30, %r30, 1;
	setp.ge.s32 	%p3, %r30, %r3;
	@%p3 bra 	$L__BB2_10;
	shl.b64 	%rd9, %rd3, 2;
	add.s64 	%rd10, %rd1, %rd9;
	ld.global.u32 	%r28, [%rd10];
	mul.wide.s32 	%rd11, %r28, 4;
	add.s64 	%rd12, %rd2, %rd11;
	ld.global.u32 	%r7, [%rd12];
	ld.global.u32 	%r8, [%rd12+4];
	sub.s32 	%r9, %r7, %r8;
	mov.u32 	%r32, %r30;
$L__BB2_5:
	setp.ge.s32 	%p4, %r7, %r8;
	mul.wide.s32 	%rd13, %r32, 4;
	add.s64 	%rd14, %rd1, %rd13;
	ld.global.u32 	%r12, [%rd14];
	mov.u32 	%r34, %r9;
	mov.u32 	%r35, %r7;
	@%p4 bra 	$L__BB2_9;
	bra.uni 	$L__BB2_7;
$L__BB2_6:
	add.s32 	%r35, %r35, 1;
	add.s32 	%r34, %r34, 1;
	setp.eq.s32 	%p6, %r34, 0;
	@%p6 bra 	$L__BB2_9;
$L__BB2_7:
	mul.wide.s32 	%rd15, %r35, 4;
	add.s64 	%rd16, %rd1, %rd15;
	ld.global.u32 	%r29, [%rd16];
	setp.ne.s32 	%p5, %r29, %r12;
	@%p5 bra 	$L__BB2_6;
	add.s32 	%r33, %r33, 1;
$L__BB2_9:
	add.s32 	%r32, %r32, 1;
	setp.lt.s32 	%p7, %r32, %r3;
	@%p7 bra 	$L__BB2_5;
$L__BB2_10:
	setp.ne.s32 	%p8, %r30, %r3;
	@%p8 bra 	$L__BB2_3;
$L__BB2_11:
	cvta.to.global.u64 	%rd17, %rd4;
	add.s64 	%rd19, %rd17, %rd7;
	st.global.u32 	[%rd19], %r33;
$L__BB2_12:
	ret;

}


// ===== COMPILED SASS (sm_100) =====

	.target	sm_100

	.elftype	@"ET_EXEC"


//--------------------- .note.nv.tkinfo           --------------------------
	.section	.note.nv.tkinfo,"",@"SHT_NOTE"
	.sectionflags	@"SHF_NOTE_NV_TKINFO"
	.tkinfo
        /*0018*/ 	.word	0x00000002
        /*0030*/ 	.string	""
        /*0030*/ 	.string	"ptxas"
        /*0030*/ 	.string	"Cuda compilation tools, release 13.0, V13.0.88"
        /*0030*/ 	.string	"Build cuda_13.0.r13.0/compiler.36424714_0"
        /*0030*/ 	.string	"-arch sm_100 -m 64 "



//--------------------- .note.nv.cuinfo           --------------------------
	.section	.note.nv.cuinfo,"",@"SHT_NOTE"
	.sectionflags	@"SHF_NOTE_NV_CUINFO"
        /*0018*/ 	.short	0x0002
        /*001a*/ 	.short	0x0064
        /*001c*/ 	.short	0x0082
	.zero		2


//--------------------- .nv.info                  --------------------------
	.section	.nv.info,"",@"SHT_CUDA_INFO"
	.align	4


	//----- nvinfo : EIATTR_REGCOUNT
	.align		4
        /*0000*/ 	.byte	0x04, 0x2f
        /*0002*/ 	.short	(.L_13 - .L_12)
	.align		4
.L_12:
        /*0004*/ 	.word	index@(_Z14computeDegreesPKiPii)
        /*0008*/ 	.word	0x0000000c


	//----- nvinfo : EIATTR_FRAME_SIZE
	.align		4
.L_13:
        /*000c*/ 	.byte	0x04, 0x11
        /*000e*/ 	.short	(.L_15 - .L_14)
	.align		4
.L_14:
        /*0010*/ 	.word	index@(_Z14computeDegreesPKiPii)
        /*0014*/ 	.word	0x00000000


	//----- nvinfo : EIATTR_REGCOUNT
	.align		4
.L_15:
        /*0018*/ 	.byte	0x04, 0x2f
        /*001a*/ 	.short	(.L_17 - .L_16)
	.align		4
.L_16:
        /*001c*/ 	.word	index@(_Z14printNeighborsPKiS0_i)
        /*0020*/ 	.word	0x0000001e


	//----- nvinfo : EIATTR_FRAME_SIZE
	.align		4
.L_17:
        /*0024*/ 	.byte	0x04, 0x11
        /*0026*/ 	.short	(.L_19 - .L_18)
	.align		4
.L_18:
        /*0028*/ 	.word	index@(_Z14printNeighborsPKiS0_i)
        /*002c*/ 	.word	0x00000008


	//----- nvinfo : EIATTR_REGCOUNT
	.align		4
.L_19:
        /*0030*/ 	.byte	0x04, 0x2f
        /*0032*/ 	.short	(.L_21 - .L_20)
	.align		4
.L_20:
        /*0034*/ 	.word	index@(_Z14countTrianglesPKiS0_Pii)
        /*0038*/ 	.word	0x00000012


	//----- nvinfo : EIATTR_FRAME_SIZE
	.align		4
.L_21:
        /*003c*/ 	.byte	0x04, 0x11
        /*003e*/ 	.short	(.L_23 - .L_22)
	.align		4
.L_22:
        /*0040*/ 	.word	index@(_Z14countTrianglesPKiS0_Pii)
        /*0044*/ 	.word	0x00000000


	//----- nvinfo : EIATTR_MIN_STACK_SIZE
	.align		4
.L_23:
        /*0048*/ 	.byte	0x04, 0x12
        /*004a*/ 	.short	(.L_25 - .L_24)
	.align		4
.L_24:
        /*004c*/ 	.word	index@(_Z14countTrianglesPKiS0_Pii)
        /*0050*/ 	.word	0x00000000


	//----- nvinfo : EIATTR_MIN_STACK_SIZE
	.align		4
.L_25:
        /*0054*/ 	.byte	0x04, 0x12
        /*0056*/ 	.short	(.L_27 - .L_26)
	.align		4
.L_26:
        /*0058*/ 	.word	index@(_Z14printNeighborsPKiS0_i)
        /*005c*/ 	.word	0x00000008


	//----- nvinfo : EIATTR_MIN_STACK_SIZE
	.align		4
.L_27:
        /*0060*/ 	.byte	0x04, 0x12
        /*0062*/ 	.short	(.L_29 - .L_28)
	.align		4
.L_28:
        /*0064*/ 	.word	index@(_Z14computeDegreesPKiPii)
        /*0068*/ 	.word	0x00000000
.L_29:


//--------------------- .nv.compat                --------------------------
	.section	.nv.compat,"",@"SHT_CUDA_COMPAT_INFO"
	.align	4
        /*0000*/ 	.byte	0x02, 0x09, 0x00, 0x00, 0x02, 0x02, 0x01, 0x00, 0x02, 0x05, 0x05, 0x00, 0x03, 0x07, 0x01, 0x01
        /*0010*/ 	.byte	0x02, 0x03, 0x00, 0x00, 0x02, 0x06, 0x01, 0x00, 0x04, 0x0b, 0x08, 0x00, 0x09, 0x00, 0x00, 0x00
        /*0020*/ 	.byte	0x00, 0x00, 0x00, 0x00


//--------------------- .nv.info._Z14countTrianglesPKiS0_Pii --------------------------
	.section	.nv.info._Z14countTrianglesPKiS0_Pii,"",@"SHT_CUDA_INFO"
	.sectionflags	@""
	.align	4


	//----- nvinfo : EIATTR_CUDA_API_VERSION
	.align		4
        /*0000*/ 	.byte	0x04, 0x37
        /*0002*/ 	.short	(.L_31 - .L_30)
.L_30:
        /*0004*/ 	.word	0x00000082


	//----- nvinfo : EIATTR_KPARAM_INFO
	.align		4
.L_31:
        /*0008*/ 	.byte	0x04, 0x17
        /*000a*/ 	.short	(.L_33 - .L_32)
.L_32:
        /*000c*/ 	.word	0x00000000
        /*0010*/ 	.short	0x0003
        /*0012*/ 	.short	0x0018
        /*0014*/ 	.byte	0x00, 0xf0, 0x11, 0x00


	//----- nvinfo : EIATTR_KPARAM_INFO
	.align		4
.L_33:
        /*0018*/ 	.byte	0x04, 0x17
        /*001a*/ 	.short	(.L_35 - .L_34)
.L_34:
        /*001c*/ 	.word	0x00000000
        /*0020*/ 	.short	0x0002
        /*0022*/ 	.short	0x0010
        /*0024*/ 	.byte	0x00, 0xf5, 0x21, 0x00


	//----- nvinfo : EIATTR_KPARAM_INFO
	.align		4
.L_35:
        /*0028*/ 	.byte	0x04, 0x17
        /*002a*/ 	.short	(.L_37 - .L_36)
.L_36:
        /*002c*/ 	.word	0x00000000
        /*0030*/ 	.short	0x0001
        /*0032*/ 	.short	0x0008
        /*0034*/ 	.byte	0x00, 0xf5, 0x21, 0x00


	//----- nvinfo : EIATTR_KPARAM_INFO
	.align		4
.L_37:
        /*0038*/ 	.byte	0x04, 0x17
        /*003a*/ 	.short	(.L_39 - .L_38)
.L_38:
        /*003c*/ 	.word	0x00000000
        /*0040*/ 	.short	0x0000
        /*0042*/ 	.short	0x0000
        /*0044*/ 	.byte	0x00, 0xf5, 0x21, 0x00


	//----- nvinfo : EIATTR_SPARSE_MMA_MASK
	.align		4
.L_39:
        /*0048*/ 	.byte	0x03, 0x50
        /*004a*/ 	.short	0x0000


	//----- nvinfo : EIATTR_MAXREG_COUNT
	.align		4
        /*004c*/ 	.byte	0x03, 0x1b
        /*004e*/ 	.short	0x00ff


	//----- nvinfo : EIATTR_MERCURY_ISA_VERSION
	.align		4
        /*0050*/ 	.byte	0x03, 0x5f
        /*0052*/ 	.short	0x0101


	//----- nvinfo : EIATTR_VRC_CTA_INIT_COUNT
	.align		4
        /*0054*/ 	.byte	0x02, 0x4a
	.zero		1
	.zero		1


	//----- nvinfo : EIATTR_EXIT_INSTR_OFFSETS
	.align		4
        /*0058*/ 	.byte	0x04, 0x1c
        /*005a*/ 	.short	(.L_41 - .L_40)


	//   ....[0]....
.L_40:
        /*005c*/ 	.word	0x00000070


	//   ....[1]....
        /*0060*/ 	.word	0x00000460


	//----- nvinfo : EIATTR_CRS_STACK_SIZE
	.align		4
.L_41:
        /*0064*/ 	.byte	0x04, 0x1e
        /*0066*/ 	.short	(.L_43 - .L_42)
.L_42:
        /*0068*/ 	.word	0x00000000


	//----- nvinfo : EIATTR_CBANK_PARAM_SIZE
	.align		4
.L_43:
        /*006c*/ 	.byte	0x03, 0x19
        /*006e*/ 	.short	0x001c


	//----- nvinfo : EIATTR_PARAM_CBANK
	.align		4
        /*0070*/ 	.byte	0x04, 0x0a
        /*0072*/ 	.short	(.L_45 - .L_44)
	.align		4
.L_44:
        /*0074*/ 	.word	index@(.nv.constant0._Z14countTrianglesPKiS0_Pii)
        /*0078*/ 	.short	0x0380
        /*007a*/ 	.short	0x001c


	//----- nvinfo : EIATTR_SW_WAR
	.align		4
.L_45:
        /*007c*/ 	.byte	0x04, 0x36
        /*007e*/ 	.short	(.L_47 - .L_46)
.L_46:
        /*0080*/ 	.word	0x00000008
.L_47:


//--------------------- .nv.info._Z14printNeighborsPKiS0_i --------------------------
	.section	.nv.info._Z14printNeighborsPKiS0_i,"",@"SHT_CUDA_INFO"
	.sectionflags	@""
	.align	4


	//----- nvinfo : EIATTR_CUDA_API_VERSION
	.align		4
        /*0000*/ 	.byte	0x04, 0x37
        /*0002*/ 	.short	(.L_49 - .L_48)
.L_48:
        /*0004*/ 	.word	0x00000082


	//----- nvinfo : EIATTR_KPARAM_INFO
	.align		4
.L_49:
        /*0008*/ 	.byte	0x04, 0x17
        /*000a*/ 	.short	(.L_51 - .L_50)
.L_50:
        /*000c*/ 	.word	0x00000000
        /*0010*/ 	.short	0x0002
        /*0012*/ 	.short	0x0010
        /*0014*/ 	.byte	0x00, 0xf0, 0x11, 0x00


	//----- nvinfo : EIATTR_KPARAM_INFO
	.align		4
.L_51:
        /*0018*/ 	.byte	0x04, 0x17
        /*001a*/ 	.short	(.L_53 - .L_52)
.L_52:
        /*001c*/ 	.word	0x00000000
        /*0020*/ 	.short	0x0001
        /*0022*/ 	.short	0x0008
        /*0024*/ 	.byte	0x00, 0xf5, 0x21, 0x00


	//----- nvinfo : EIATTR_KPARAM_INFO
	.align		4
.L_53:
        /*0028*/ 	.byte	0x04, 0x17
        /*002a*/ 	.short	(.L_55 - .L_54)
.L_54:
        /*002c*/ 	.word	0x00000000
        /*0030*/ 	.short	0x0000
        /*0032*/ 	.short	0x0000
        /*0034*/ 	.byte	0x00, 0xf5, 0x21, 0x00


	//----- nvinfo : EIATTR_SPARSE_MMA_MASK
	.align		4
.L_55:
        /*0038*/ 	.byte	0x03, 0x50
        /*003a*/ 	.short	0x0000


	//----- nvinfo : EIATTR_MAXREG_COUNT
	.align		4
        /*003c*/ 	.byte	0x03, 0x1b
        /*003e*/ 	.short	0x00ff


	//----- nvinfo : EIATTR_EXTERNS
	.align		4
        /*0040*/ 	.byte	0x04, 0x0f
        /*0042*/ 	.short	(.L_57 - .L_56)


	//   ....[0]....
	.align		4
.L_56:
        /*0044*/ 	.word	index@(vprintf)


	//----- nvinfo : EIATTR_MERCURY_ISA_VERSION
	.align		4
.L_57:
        /*0048*/ 	.byte	0x03, 0x5f
        /*004a*/ 	.short	0x0101


	//----- nvinfo : EIATTR_VRC_CTA_INIT_COUNT
	.align		4
        /*004c*/ 	.byte	0x02, 0x4a
	.zero		1
	.zero		1


	//----- nvinfo : EIATTR_SYSCALL_OFFSETS
	.align		4
        /*0050*/ 	.byte	0x04, 0x46
        /*0052*/ 	.short	(.L_59 - .L_58)


	//   ....[0]....
.L_58:
        /*0054*/ 	.word	0x000001c0


	//   ....[1]....
        /*0058*/ 	.word	0x00000350


	//   ....[2]....
        /*005c*/ 	.word	0x000004f0


	//   ....[3]....
        /*0060*/ 	.word	0x00000590


	//   ....[4]....
        /*0064*/ 	.word	0x00000630


	//   ....[5]....
        /*0068*/ 	.word	0x000006d0


	//   ....[6]....
        /*006c*/ 	.word	0x00000790


	//----- nvinfo : EIATTR_EXIT_INSTR_OFFSETS
	.align		4
.L_59:
        /*0070*/ 	.byte	0x04, 0x1c
        /*0072*/ 	.short	(.L_61 - .L_60)


	//   ....[0]....
.L_60:
        /*0074*/ 	.word	0x000000c0


	//   ....[1]....
        /*0078*/ 	.word	0x000007a0


	//----- nvinfo : EIATTR_CRS_STACK_SIZE
	.align		4
.L_61:
        /*007c*/ 	.byte	0x04, 0x1e
        /*007e*/ 	.short	(.L_63 - .L_62)
.L_62:
        /*0080*/ 	.word	0x00000000


	//----- nvinfo : EIATTR_CBANK_PARAM_SIZE
	.align		4
.L_63:
        /*0084*/ 	.byte	0x03, 0x19
        /*0086*/ 	.short	0x0014


	//----- nvinfo : EIATTR_PARAM_CBANK
	.align		4
        /*0088*/ 	.byte	0x04, 0x0a
        /*008a*/ 	.short	(.L_65 - .L_64)
	.align		4
.L_64:
        /*008c*/ 	.word	index@(.nv.constant0._Z14printNeighborsPKiS0_i)
        /*0090*/ 	.short	0x0380
        /*0092*/ 	.short	0x0014


	//----- nvinfo : EIATTR_SW_WAR
	.align		4
.L_65:
        /*0094*/ 	.byte	0x04, 0x36
        /*0096*/ 	.short	(.L_67 - .L_66)
.L_66:
        /*0098*/ 	.word	0x00000008
.L_67:


//--------------------- .nv.info._Z14computeDegreesPKiPii --------------------------
	.section	.nv.info._Z14computeDegreesPKiPii,"",@"SHT_CUDA_INFO"
	.sectionflags	@""
	.align	4


	//----- nvinfo : EIATTR_CUDA_API_VERSION
	.align		4
        /*0000*/ 	.byte	0x04, 0x37
        /*0002*/ 	.short	(.L_69 - .L_68)
.L_68:
        /*0004*/ 	.word	0x00000082


	//----- nvinfo : EIATTR_KPARAM_INFO
	.align		4
.L_69:
        /*0008*/ 	.byte	0x04, 0x17
        /*000a*/ 	.short	(.L_71 - .L_70)
.L_70:
        /*000c*/ 	.word	0x00000000
        /*0010*/ 	.short	0x0002
        /*0012*/ 	.short	0x0010
        /*0014*/ 	.byte	0x00, 0xf0, 0x11, 0x00


	//----- nvinfo : EIATTR_KPARAM_INFO
	.align		4
.L_71:
        /*0018*/ 	.byte	0x04, 0x17
        /*001a*/ 	.short	(.L_73 - .L_72)
.L_72:
        /*001c*/ 	.word	0x00000000
        /*0020*/ 	.short	0x0001
        /*0022*/ 	.short	0x0008
        /*0024*/ 	.byte	0x00, 0xf5, 0x21, 0x00


	//----- nvinfo : EIATTR_KPARAM_INFO
	.align		4
.L_73:
        /*0028*/ 	.byte	0x04, 0x17
        /*002a*/ 	.short	(.L_75 - .L_74)
.L_74:
        /*002c*/ 	.word	0x00000000
        /*0030*/ 	.short	0x0000
        /*0032*/ 	.short	0x0000
        /*0034*/ 	.byte	0x00, 0xf5, 0x21, 0x00


	//----- nvinfo : EIATTR_SPARSE_MMA_MASK
	.align		4
.L_75:
        /*0038*/ 	.byte	0x03, 0x50
        /*003a*/ 	.short	0x0000


	//----- nvinfo : EIATTR_MAXREG_COUNT
	.align		4
        /*003c*/ 	.byte	0x03, 0x1b
        /*003e*/ 	.short	0x00ff


	//----- nvinfo : EIATTR_MERCURY_ISA_VERSION
	.align		4
        /*0040*/ 	.byte	0x03, 0x5f
        /*0042*/ 	.short	0x0101


	//----- nvinfo : EIATTR_VRC_CTA_INIT_COUNT
	.align		4
        /*0044*/ 	.byte	0x02, 0x4a
	.zero		1
	.zero		1


	//----- nvinfo : EIATTR_EXIT_INSTR_OFFSETS
	.align		4
        /*0048*/ 	.byte	0x04, 0x1c
        /*004a*/ 	.short	(.L_77 - .L_76)


	//   ....[0]....
.L_76:
        /*004c*/ 	.word	0x00000070


	//   ....[1]....
        /*0050*/ 	.word	0x00000110


	//----- nvinfo : EIATTR_CBANK_PARAM_SIZE
	.align		4
.L_77:
        /*0054*/ 	.byte	0x03, 0x19
        /*0056*/ 	.short	0x0014


	//----- nvinfo : EIATTR_PARAM_CBANK
	.align		4
        /*0058*/ 	.byte	0x04, 0x0a
        /*005a*/ 	.short	(.L_79 - .L_78)
	.align		4
.L_78:
        /*005c*/ 	.word	index@(.nv.constant0._Z14computeDegreesPKiPii)
        /*0060*/ 	.short	0x0380
        /*0062*/ 	.short	0x0014


	//----- nvinfo : EIATTR_SW_WAR
	.align		4
.L_79:
        /*0064*/ 	.byte	0x04, 0x36
        /*0066*/ 	.short	(.L_81 - .L_80)
.L_80:
        /*0068*/ 	.word	0x00000008
.L_81:


//--------------------- .nv.callgraph             --------------------------
	.section	.nv.callgraph,"",@"SHT_CUDA_CALLGRAPH"
	.align	4
	.sectionentsize	8
	.align		4
        /*0000*/ 	.word	0x00000000
	.align		4
        /*0004*/ 	.word	0xffffffff
	.align		4
        /*0008*/ 	.word	index@(_Z14printNeighborsPKiS0_i)
	.align		4
        /*000c*/ 	.word	index@(vprintf)
	.align		4
        /*0010*/ 	.word	0x00000000
	.align		4
        /*0014*/ 	.word	0xfffffffe
	.align		4
        /*0018*/ 	.word	0x00000000
	.align		4
        /*001c*/ 	.word	0xfffffffd
	.align		4
        /*0020*/ 	.word	0x00000000
	.align		4
        /*0024*/ 	.word	0xfffffffc


//--------------------- .nv.constant4             --------------------------
	.section	.nv.constant4,"a",@progbits
	.align	8
	.align		8
.nv.constant4:
        /*0000*/ 	.dword	precalc_xorwow_matrix
	.align		8
        /*0008*/ 	.dword	precalc_xorwow_offset_matrix
	.align		8
        /*0010*/ 	.dword	mrg32k3aM1
	.align		8
        /*0018*/ 	.dword	mrg32k3aM2
	.align		8
        /*0020*/ 	.dword	mrg32k3aM1SubSeq
	.align		8
        /*0028*/ 	.dword	mrg32k3aM2SubSeq
	.align		8
        /*0030*/ 	.dword	mrg32k3aM1Seq
	.align		8
        /*0038*/ 	.dword	mrg32k3aM2Seq
	.align		8
        /*0040*/ 	.dword	$str
	.align		8
        /*0048*/ 	.dword	$str$1
	.align		8
        /*0050*/ 	.dword	$str$2
	.align		8
        /*0058*/ 	.dword	vprintf


//--------------------- .nv.constant3             --------------------------
	.section	.nv.constant3,"a",@progbits
	.align	8
.nv.constant3:
	.type		__cr_lgamma_table,@object
	.size		__cr_lgamma_table,(.L_8 - __cr_lgamma_table)
__cr_lgamma_table:
        /*0000*/ 	.byte	0x00, 0x00, 0x00, 0x00, 0x00, 0x00, 0x00, 0x00, 0x00, 0x00, 0x00, 0x00, 0x00, 0x00, 0x00, 0x00
        /*0010*/ 	.byte	0xef, 0x39, 0xfa, 0xfe, 0x42, 0x2e, 0xe6, 0x3f, 0x02, 0x20, 0x2a, 0xfa, 0x0b, 0xab, 0xfc, 0x3f
        /*0020*/ 	.byte	0xf9, 0x2c, 0x92, 0x7c, 0xa7, 0x6c, 0x09, 0x40, 0xc9, 0x79, 0x44, 0x3c, 0x64, 0x26, 0x13, 0x40
        /*0030*/ 	.byte	0xca, 0x01, 0xcf, 0x3a, 0x27, 0x51, 0x1a, 0x40, 0x30, 0xcc, 0x2d, 0xf3, 0xe1, 0x0c, 0x21, 0x40
        /*0040*/ 	.byte	0x0d, 0xb7, 0xfc, 0x82, 0x8e, 0x35, 0x25, 0x40
.L_8:


//--------------------- .text._Z14countTrianglesPKiS0_Pii --------------------------
	.section	.text._Z14countTrianglesPKiS0_Pii,"ax",@progbits
	.align	128
        .global         _Z14countTrianglesPKiS0_Pii
        .type           _Z14countTrianglesPKiS0_Pii,@function
        .size           _Z14countTrianglesPKiS0_Pii,(.L_x_26 - _Z14countTrianglesPKiS0_Pii)
        .other          _Z14countTrianglesPKiS0_Pii,@"STO_CUDA_ENTRY STV_DEFAULT"
_Z14countTrianglesPKiS0_Pii:
.text._Z14countTrianglesPKiS0_Pii:
[----:B------:R-:W-:Y:S01]  /*0000*/  LDC R1, c[0x0][0x37c] ;  /* 0x0000df00ff017b82 */ /* 0x000fe20000000800 */
[----:B------:R-:W0:Y:S07]  /*0010*/  S2R R3, SR_TID.X ;  /* 0x0000000000037919 */ /* 0x000e2e0000002100 */
[----:B------:R-:W0:Y:S01]  /*0020*/  S2UR UR4, SR_CTAID.X ;  /* 0x00000000000479c3 */ /* 0x000e220000002500 */
[----:B------:R-:W1:Y:S07]  /*0030*/  LDCU UR5, c[0x0][0x398] ;  /* 0x00007300ff0577ac */ /* 0x000e6e0008000800 */
[----:B------:R-:W0:Y:S02]  /*0040*/  LDC R0, c[0x0][0x360] ;  /* 0x0000d800ff007b82 */ /* 0x000e240000000800 */
[----:B0-----:R-:W-:-:S05]  /*0050*/  IMAD R0, R0, UR4, R3 ;  /* 0x0000000400007c24 */ /* 0x001fca000f8e0203 */
[----:B-1----:R-:W-:-:S13]  /*0060*/  ISETP.GE.AND P0, PT, R0, UR5, PT ;  /* 0x0000000500007c0c */ /* 0x002fda000bf06270 */
[----:B------:R-:W-:Y:S05]  /*0070*/  @P0 EXIT ;  /* 0x000000000000094d */ /* 0x000fea0003800000 */
[----:B------:R-:W0:Y:S01]  /*0080*/  LDC.64 R4, c[0x0][0x380] ;  /* 0x0000e000ff047b82 */ /* 0x000e220000000a00 */
[----:B------:R-:W1:Y:S01]  /*0090*/  LDCU.64 UR4, c[0x0][0x358] ;  /* 0x00006b00ff0477ac */ /* 0x000e620008000a00 */
[----:B0-----:R-:W-:-:S05]  /*00a0*/  IMAD.WIDE R4, R0, 0x4, R4 ;  /* 0x0000000400047825 */ /* 0x001fca00078e0204 */
[----:B-1----:R-:W2:Y:S04]  /*00b0*/  LDG.E R6, desc[UR4][R4.64] ;  /* 0x0000000404067981 */ /* 0x002ea8000c1e1900 */
[----:B------:R-:W2:Y:S01]  /*00c0*/  LDG.E R3, desc[UR4][R4.64+0x4] ;  /* 0x0000040404037981 */ /* 0x000ea2000c1e1900 */
[----:B------:R-:W-:Y:S01]  /*00d0*/  BSSY.RECONVERGENT B0, `(.L_x_0) ;  /* 0x0000035000007945 */ /* 0x000fe20003800200 */
[----:B------:R-:W-:Y:S01]  /*00e0*/  IMAD.MOV.U32 R2, RZ, RZ, RZ ;  /* 0x000000ffff027224 */ /* 0x000fe200078e00ff */
[----:B--2---:R-:W-:-:S13]  /*00f0*/  ISETP.GE.AND P0, PT, R6, R3, PT ;  /* 0x000000030600720c */ /* 0x004fda0003f06270 */
[----:B------:R-:W-:Y:S05]  /*0100*/  @P0 BRA `(.L_x_1) ;  /* 0x0000000000c40947 */ /* 0x000fea0003800000 */
[----:B------:R-:W-:Y:S02]  /*0110*/  HFMA2 R2, -RZ, RZ, 0, 0 ;  /* 0x00000000ff027431 */ /* 0x000fe400000001ff */
[----:B------:R-:W-:-:S07]  /*0120*/  IMAD.MOV.U32 R4, RZ, RZ, R6 ;  /* 0x000000ffff047224 */ /* 0x000fce00078e0006 */
.L_x_9:
[----:B0-----:R-:W-:Y:S01]  /*0130*/  VIADD R6, R4, 0x1 ;  /* 0x0000000104067836 */ /* 0x001fe20000000000 */
[----:B------:R-:W-:Y:S01]  /*0140*/  BSSY.RECONVERGENT B1, `(.L_x_2) ;  /* 0x000002c000017945 */ /* 0x000fe20003800200 */
[----:B------:R-:W-:-:S03]  /*0150*/  IMAD.MOV.U32 R5, RZ, RZ, R4 ;  /* 0x000000ffff057224 */ /* 0x000fc600078e0004 */
[CC--:B------:R-:W-:Y:S02]  /*0160*/  ISETP.GE.AND P1, PT, R6.reuse, R3.reuse, PT ;  /* 0x000000030600720c */ /* 0x0c0fe40003f26270 */
[----:B------:R-:W-:Y:S02]  /*0170*/  ISETP.NE.AND P0, PT, R6, R3, PT ;  /* 0x000000030600720c */ /* 0x000fe40003f05270 */
[----:B------:R-:W-:-:S09]  /*0180*/  MOV R4, R6 ;  /* 0x0000000600047202 */ /* 0x000fd20000000f00 */
[----:B------:R-:W-:Y:S05]  /*0190*/  @P1 BRA `(.L_x_3) ;  /* 0x0000000000981947 */ /* 0x000fea0003800000 */
[----:B------:R-:W0:Y:S01]  /*01a0*/  LDCU.64 UR6, c[0x0][0x388] ;  /* 0x00007100ff0677ac */ /* 0x000e220008000a00 */
[----:B------:R-:W-:Y:S02]  /*01b0*/  SHF.R.S32.HI R6, RZ, 0x1f, R5 ;  /* 0x0000001fff067819 */ /* 0x000fe40000011405 */
[----:B0-----:R-:W-:-:S04]  /*01c0*/  LEA R8, P1, R5, UR6, 0x2 ;  /* 0x0000000605087c11 */ /* 0x001fc8000f8210ff */
[----:B------:R-:W-:Y:S02]  /*01d0*/  LEA.HI.X R9, R5, UR7, R6, 0x2, P1 ;  /* 0x0000000705097c11 */ /* 0x000fe400088f1406 */
[----:B------:R-:W0:Y:S04]  /*01e0*/  LDC.64 R6, c[0x0][0x380] ;  /* 0x0000e000ff067b82 */ /* 0x000e280000000a00 */
[----:B------:R-:W0:Y:S02]  /*01f0*/  LDG.E R9, desc[UR4][R8.64] ;  /* 0x0000000408097981 */ /* 0x000e24000c1e1900 */
[----:B0-----:R-:W-:-:S05]  /*0200*/  IMAD.WIDE R6, R9, 0x4, R6 ;  /* 0x0000000409067825 */ /* 0x001fca00078e0206 */
[----:B------:R-:W2:Y:S04]  /*0210*/  LDG.E R12, desc[UR4][R6.64] ;  /* 0x00000004060c7981 */ /* 0x000ea8000c1e1900 */
[----:B------:R-:W2:Y:S01]  /*0220*/  LDG.E R13, desc[UR4][R6.64+0x4] ;  /* 0x00000404060d7981 */ /* 0x000ea2000c1e1900 */
[----:B------:R-:W-:Y:S02]  /*0230*/  IMAD.MOV.U32 R10, RZ, RZ, R4 ;  /* 0x000000ffff0a7224 */ /* 0x000fe400078e0004 */
[----:B--2---:R-:W-:-:S07]  /*0240*/  IMAD.IADD R14, R12, 0x1, -R13 ;  /* 0x000000010c0e7824 */ /* 0x004fce00078e0a0d */
.L_x_8:
[----:B------:R-:W-:Y:S01]  /*0250*/  ISETP.GE.AND P2, PT, R12, R13, PT ;  /* 0x0000000d0c00720c */ /* 0x000fe20003f46270 */
[----:B------:R-:W-:Y:S01]  /*0260*/  BSSY.RECONVERGENT B2, `(.L_x_4) ;  /* 0x0000018000027945 */ /* 0x000fe20003800200 */
[----:B------:R-:W-:Y:S01]  /*0270*/  MOV R5, R10 ;  /* 0x0000000a00057202 */ /* 0x000fe20000000f00 */
[----:B------:R-:W-:-:S05]  /*0280*/  VIADD R10, R10, 0x1 ;  /* 0x000000010a0a7836 */ /* 0x000fca0000000000 */
[----:B------:R-:W-:-:S05]  /*0290*/  ISETP.GE.AND P1, PT, R10, R3, PT ;  /* 0x000000030a00720c */ /* 0x000fca0003f26270 */
[----:B0-----:R-:W-:Y:S08]  /*02a0*/  @P2 BRA `(.L_x_5) ;  /* 0x00000000004c2947 */ /* 0x001ff00003800000 */
[----:B------:R-:W0:Y:S01]  /*02b0*/  LDC.64 R8, c[0x0][0x388] ;  /* 0x0000e200ff087b82 */ /* 0x000e220000000a00 */
[----:B------:R-:W-:Y:S01]  /*02c0*/  MOV R11, R12 ;  /* 0x0000000c000b7202 */ /* 0x000fe20000000f00 */
[----:B0-----:R-:W-:-:S04]  /*02d0*/  IMAD.WIDE R6, R5, 0x4, R8 ;  /* 0x0000000405067825 */ /* 0x001fc800078e0208 */
[----:B------:R-:W-:Y:S01]  /*02e0*/  IMAD.WIDE R8, R11, 0x4, R8 ;  /* 0x000000040b087825 */ /* 0x000fe200078e0208 */
[----:B------:R-:W2:Y:S05]  /*02f0*/  LDG.E R15, desc[UR4][R6.64] ;  /* 0x00000004060f7981 */ /* 0x000eaa000c1e1900 */
[----:B------:R-:W2:Y:S02]  /*0300*/  LDG.E R8, desc[UR4][R8.64] ;  /* 0x0000000408087981 */ /* 0x000ea4000c1e1900 */
[----:B--2---:R-:W-:-:S13]  /*0310*/  ISETP.NE.AND P2, PT, R8, R15, PT ;  /* 0x0000000f0800720c */ /* 0x004fda0003f45270 */
[----:B------:R-:W-:Y:S05]  /*0320*/  @!P2 BRA `(.L_x_6) ;  /* 0x000000000028a947 */ /* 0x000fea0003800000 */
[----:B------:R-:W0:Y:S01]  /*0330*/  LDC.64 R6, c[0x0][0x388] ;  /* 0x0000e200ff067b82 */ /* 0x000e220000000a00 */
[----:B------:R-:W-:-:S07]  /*0340*/  IMAD.MOV.U32 R5, RZ, RZ, R14 ;  /* 0x000000ffff057224 */ /* 0x000fce00078e000e */
.L_x_7:
[----:B------:R-:W-:-:S04]  /*0350*/  IADD3 R5, PT, PT, R5, 0x1, RZ ;  /* 0x0000000105057810 */ /* 0x000fc80007ffe0ff */
[----:B------:R-:W-:-:S13]  /*0360*/  ISETP.NE.AND P2, PT, R5, RZ, PT ;  /* 0x000000ff0500720c */ /* 0x000fda0003f45270 */
[----:B------:R-:W-:Y:S05]  /*0370*/  @!P2 BRA `(.L_x_5) ;  /* 0x000000000018a947 */ /* 0x000fea0003800000 */
[----:B------:R-:W-:-:S04]  /*0380*/  VIADD R11, R11, 0x1 ;  /* 0x000000010b0b7836 */ /* 0x000fc80000000000 */
[----:B0-----:R-:W-:-:S06]  /*0390*/  IMAD.WIDE R8, R11, 0x4, R6 ;  /* 0x000000040b087825 */ /* 0x001fcc00078e0206 */
[----:B------:R-:W2:Y:S02]  /*03a0*/  LDG.E R8, desc[UR4][R8.64] ;  /* 0x0000000408087981 */ /* 0x000ea4000c1e1900 */
[----:B--2---:R-:W-:-:S13]  /*03b0*/  ISETP.NE.AND P2, PT, R8, R15, PT ;  /* 0x0000000f0800720c */ /* 0x004fda0003f45270 */
[----:B------:R-:W-:Y:S05]  /*03c0*/  @P2 BRA `(.L_x_7) ;  /* 0xfffffffc00e02947 */ /* 0x000fea000383ffff */
.L_x_6:
[----:B------:R-:W-:-:S07]  /*03d0*/  IADD3 R2, PT, PT, R2, 0x1, RZ ;  /* 0x0000000102027810 */ /* 0x000fce0007ffe0ff */
.L_x_5:
[----:B------:R-:W-:Y:S05]  /*03e0*/  BSYNC.RECONVERGENT B2 ;  /* 0x0000000000027941 */ /* 0x000fea0003800200 */
.L_x_4:
[----:B------:R-:W-:Y:S05]  /*03f0*/  @!P1 BRA `(.L_x_8) ;  /* 0xfffffffc00949947 */ /* 0x000fea000383ffff */
.L_x_3:
[----:B------:R-:W-:Y:S05]  /*0400*/  BSYNC.RECONVERGENT B1 ;  /* 0x0000000000017941 */ /* 0x000fea0003800200 */
.L_x_2:
[----:B------:R-:W-:Y:S05]  /*0410*/  @P0 BRA `(.L_x_9) ;  /* 0xfffffffc00440947 */ /* 0x000fea000383ffff */
.L_x_1:
[----:B------:R-:W-:Y:S05]  /*0420*/  BSYNC.RECONVERGENT B0 ;  /* 0x0000000000007941 */ /* 0x000fea0003800200 */
.L_x_0:
[----:B------:R-:W1:Y:S02]  /*0430*/  LDC.64 R4, c[0x0][0x390] ;  /* 0x0000e400ff047b82 */ /* 0x000e640000000a00 */
[----:B-1----:R-:W-:-:S05]  /*0440*/  IMAD.WIDE R4, R0, 0x4, R4 ;  /* 0x0000000400047825 */ /* 0x002fca00078e0204 */
[----:B------:R-:W-:Y:S01]  /*0450*/  STG.E desc[UR4][R4.64], R2 ;  /* 0x0000000204007986 */ /* 0x000fe2000c101904 */
[----:B------:R-:W-:Y:S05]  /*0460*/  EXIT ;  /* 0x000000000000794d */ /* 0x000fea0003800000 */
.L_x_10:
[----:B------:R-:W-:-:S00]  /*0470*/  BRA `(.L_x_10) ;  /* 0xfffffffc00fc7947 */ /* 0x000fc0000383ffff */
[----:B------:R-:W-:-:S00]  /*0480*/  NOP ;  /* 0x0000000000007918 */ /* 0x000fc00000000000 */
[----:B------:R-:W-:-:S00]  /*0490*/  NOP ;  /* 0x0000000000007918 */ /* 0x000fc00000000000 */
[----:B------:R-:W-:-:S00]  /*04a0*/  NOP ;  /* 0x0000000000007918 */ /* 0x000fc00000000000 */
[----:B------:R-:W-:-:S00]  /*04b0*/  NOP ;  /* 0x0000000000007918 */ /* 0x000fc00000000000 */
[----:B------:R-:W-:-:S00]  /*04c0*/  NOP ;  /* 0x0000000000007918 */ /* 0x000fc00000000000 */
[----:B------:R-:W-:-:S00]  /*04d0*/  NOP ;  /* 0x0000000000007918 */ /* 0x000fc00000000000 */
[----:B------:R-:W-:-:S00]  /*04e0*/  NOP ;  /* 0x0000000000007918 */ /* 0x000fc00000000000 */
[----:B------:R-:W-:-:S00]  /*04f0*/  NOP ;  /* 0x0000000000007918 */ /* 0x000fc00000000000 */
.L_x_26:


//--------------------- .text._Z14printNeighborsPKiS0_i --------------------------
	.section	.text._Z14printNeighborsPKiS0_i,"ax",@progbits
	.align	128
        .global         _Z14printNeighborsPKiS0_i
        .type           _Z14printNeighborsPKiS0_i,@function
        .size           _Z14printNeighborsPKiS0_i,(.L_x_27 - _Z14printNeighborsPKiS0_i)
        .other          _Z14printNeighborsPKiS0_i,@"STO_CUDA_ENTRY STV_DEFAULT"
_Z14printNeighborsPKiS0_i:
.text._Z14printNeighborsPKiS0_i:
[----:B------:R-:W0:Y:S01]  /*0000*/  LDC R1, c[0x0][0x37c] ;  /* 0x0000df00ff017b82 */ /* 0x000e220000000800 */
[----:B------:R-:W1:Y:S01]  /*0010*/  S2R R3, SR_TID.X ;  /* 0x0000000000037919 */ /* 0x000e620000002100 */
[----:B------:R-:W2:Y:S06]  /*0020*/  LDCU UR5, c[0x0][0x2fc] ;  /* 0x00005f80ff0577ac */ /* 0x000eac0008000800 */
[----:B------:R-:W1:Y:S01]  /*0030*/  S2UR UR6, SR_CTAID.X ;  /* 0x00000000000679c3 */ /* 0x000e620000002500 */
[----:B0-----:R-:W-:Y:S01]  /*0040*/  VIADD R1, R1, 0xfffffff8 ;  /* 0xfffffff801017836 */ /* 0x001fe20000000000 */
[----:B------:R-:W0:Y:S01]  /*0050*/  LDCU UR7, c[0x0][0x390] ;  /* 0x00007200ff0777ac */ /* 0x000e220008000800 */
[----:B------:R-:W3:Y:S05]  /*0060*/  LDCU UR4, c[0x0][0x2f8] ;  /* 0x00005f00ff0477ac */ /* 0x000eea0008000800 */
[----:B------:R-:W1:Y:S01]  /*0070*/  LDC R16, c[0x0][0x360] ;  /* 0x0000d800ff107b82 */ /* 0x000e620000000800 */
[----:B---3--:R-:W-:-:S05]  /*0080*/  IADD3 R25, P1, PT, R1, UR4, RZ ;  /* 0x0000000401197c10 */ /* 0x008fca000ff3e0ff */
[----:B--2---:R-:W-:Y:S02]  /*0090*/  IMAD.X R24, RZ, RZ, UR5, P1 ;  /* 0x00000005ff187e24 */ /* 0x004fe400088e06ff */
[----:B-1----:R-:W-:-:S05]  /*00a0*/  IMAD R16, R16, UR6, R3 ;  /* 0x0000000610107c24 */ /* 0x002fca000f8e0203 */
[----:B0-----:R-:W-:-:S13]  /*00b0*/  ISETP.GE.AND P0, PT, R16, UR7, PT ;  /* 0x0000000710007c0c */ /* 0x001fda000bf06270 */
[----:B------:R-:W-:Y:S05]  /*00c0*/  @P0 EXIT ;  /* 0x000000000000094d */ /* 0x000fea0003800000 */
[----:B------:R-:W0:Y:S01]  /*00d0*/  LDC.64 R2, c[0x0][0x380] ;  /* 0x0000e000ff027b82 */ /* 0x000e220000000a00 */
[----:B------:R-:W1:Y:S01]  /*00e0*/  LDCU.64 UR36, c[0x0][0x358] ;  /* 0x00006b00ff2477ac */ /* 0x000e620008000a00 */
[----:B------:R-:W-:Y:S01]  /*00f0*/  MOV R0, 0x58 ;  /* 0x0000005800007802 */ /* 0x000fe20000000f00 */
[----:B------:R-:W2:Y:S01]  /*0100*/  LDCU.64 UR4, c[0x4][0x40] ;  /* 0x01000800ff0477ac */ /* 0x000ea20008000a00 */
[----:B0-----:R-:W-:-:S05]  /*0110*/  IMAD.WIDE R2, R16, 0x4, R2 ;  /* 0x0000000410027825 */ /* 0x001fca00078e0202 */
[----:B-1----:R-:W3:Y:S04]  /*0120*/  LDG.E R19, desc[UR36][R2.64] ;  /* 0x0000002402137981 */ /* 0x002ee8000c1e1900 */
[----:B------:R-:W3:Y:S01]  /*0130*/  LDG.E R22, desc[UR36][R2.64+0x4] ;  /* 0x0000042402167981 */ /* 0x000ee2000c1e1900 */
[----:B------:R0:W1:Y:S01]  /*0140*/  LDC.64 R8, c[0x4][R0] ;  /* 0x0100000000087b82 */ /* 0x0000620000000a00 */
[----:B--2---:R-:W-:Y:S01]  /*0150*/  MOV R4, UR4 ;  /* 0x0000000400047c02 */ /* 0x004fe20008000f00 */
[----:B------:R-:W-:Y:S02]  /*0160*/  IMAD.U32 R5, RZ, RZ, UR5 ;  /* 0x00000005ff057e24 */ /* 0x000fe4000f8e00ff */
[----:B------:R-:W-:Y:S02]  /*0170*/  IMAD.MOV.U32 R6, RZ, RZ, R25 ;  /* 0x000000ffff067224 */ /* 0x000fe400078e0019 */
[----:B------:R-:W-:-:S02]  /*0180*/  IMAD.MOV.U32 R7, RZ, RZ, R24 ;  /* 0x000000ffff077224 */ /* 0x000fc400078e0018 */
[----:B---3--:R-:W-:-:S05]  /*0190*/  IMAD.IADD R17, R22, 0x1, -R19 ;  /* 0x0000000116117824 */ /* 0x008fca00078e0a13 */
[----:B-1----:R0:W-:Y:S02]  /*01a0*/  STL.64 [R1], R16 ;  /* 0x0000001001007387 */ /* 0x0021e40000100a00 */
[----:B------:R-:W-:-:S07]  /*01b0*/  LEPC R20, `(.L_x_11) ;  /* 0x000000001014794e */ /* 0x000fce0000000000 */
[----:B0-----:R-:W-:Y:S05]  /*01c0*/  CALL.ABS.NOINC R8 ;  /* 0x0000000008007343 */ /* 0x001fea0003c00000 */
.L_x_11:
[----:B------:R-:W-:Y:S01]  /*01d0*/  ISETP.GT.AND P0, PT, R22, R19, PT ;  /* 0x000000131600720c */ /* 0x000fe20003f04270 */
[----:B------:R-:W-:-:S12]  /*01e0*/  BSSY.RECONVERGENT B7, `(.L_x_12) ;  /* 0x0000053000077945 */ /* 0x000fd80003800200 */
[----:B------:R-:W-:Y:S05]  /*01f0*/  @!P0 BRA `(.L_x_13) ;  /* 0x0000000400448947 */ /* 0x000fea0003800000 */
[----:B------:R-:W-:Y:S01]  /*0200*/  LOP3.LUT P0, R16, R17, 0x3, RZ, 0xc0, !PT ;  /* 0x0000000311107812 */ /* 0x000fe2000780c0ff */
[----:B------:R-:W-:Y:S01]  /*0210*/  BSSY.RECONVERGENT B6, `(.L_x_14) ;  /* 0x0000018000067945 */ /* 0x000fe20003800200 */
[----:B------:R-:W-:-:S11]  /*0220*/  MOV R27, R19 ;  /* 0x00000013001b7202 */ /* 0x000fd60000000f00 */
[----:B------:R-:W-:Y:S05]  /*0230*/  @!P0 BRA `(.L_x_15) ;  /* 0x0000000000548947 */ /* 0x000fea0003800000 */
[----:B------:R-:W-:Y:S02]  /*0240*/  IMAD.MOV R16, RZ, RZ, -R16 ;  /* 0x000000ffff107224 */ /* 0x000fe400078e0a10 */
[----:B------:R-:W-:-:S07]  /*0250*/  IMAD.MOV.U32 R27, RZ, RZ, R19 ;  /* 0x000000ffff1b7224 */ /* 0x000fce00078e0013 */
.L_x_17:
[----:B------:R-:W0:Y:S01]  /*0260*/  LDC.64 R8, c[0x0][0x388] ;  /* 0x0000e200ff087b82 */ /* 0x000e220000000a00 */
[----:B------:R-:W-:Y:S01]  /*0270*/  MOV R2, 0x58 ;  /* 0x0000005800027802 */ /* 0x000fe20000000f00 */
[----:B------:R-:W1:Y:S01]  /*0280*/  LDCU.64 UR4, c[0x4][0x48] ;  /* 0x01000900ff0477ac */ /* 0x000e620008000a00 */
[----:B0-----:R-:W-:-:S06]  /*0290*/  IMAD.WIDE R8, R27, 0x4, R8 ;  /* 0x000000041b087825 */ /* 0x001fcc00078e0208 */
[----:B------:R-:W2:Y:S01]  /*02a0*/  LDG.E R8, desc[UR36][R8.64] ;  /* 0x0000002408087981 */ /* 0x000ea2000c1e1900 */
[----:B------:R-:W0:Y:S01]  /*02b0*/  LDC.64 R2, c[0x4][R2] ;  /* 0x0100000002027b82 */ /* 0x000e220000000a00 */
[----:B------:R-:W-:Y:S01]  /*02c0*/  VIADD R16, R16, 0x1 ;  /* 0x0000000110107836 */ /* 0x000fe20000000000 */
[----:B-1----:R-:W-:Y:S01]  /*02d0*/  MOV R4, UR4 ;  /* 0x0000000400047c02 */ /* 0x002fe20008000f00 */
[----:B------:R-:W-:Y:S02]  /*02e0*/  IMAD.U32 R5, RZ, RZ, UR5 ;  /* 0x00000005ff057e24 */ /* 0x000fe4000f8e00ff */
[----:B------:R-:W-:Y:S01]  /*02f0*/  IMAD.MOV.U32 R6, RZ, RZ, R25 ;  /* 0x000000ffff067224 */ /* 0x000fe200078e0019 */
[----:B------:R-:W-:Y:S01]  /*0300*/  ISETP.NE.AND P0, PT, R16, RZ, PT ;  /* 0x000000ff1000720c */ /* 0x000fe20003f05270 */
[----:B------:R-:W-:-:S03]  /*0310*/  IMAD.MOV.U32 R7, RZ, RZ, R24 ;  /* 0x000000ffff077224 */ /* 0x000fc600078e0018 */
[----:B------:R-:W-:Y:S01]  /*0320*/  P2R R0, PR, RZ, 0x1 ;  /* 0x00000001ff007803 */ /* 0x000fe20000000000 */
[----:B0-2---:R1:W-:Y:S08]  /*0330*/  STL [R1], R8 ;  /* 0x0000000801007387 */ /* 0x0053f00000100800 */
[----:B------:R-:W-:-:S07]  /*0340*/  LEPC R20, `(.L_x_16) ;  /* 0x000000001014794e */ /* 0x000fce0000000000 */
[----:B-1----:R-:W-:Y:S05]  /*0350*/  CALL.ABS.NOINC R2 ;  /* 0x0000000002007343 */ /* 0x002fea0003c00000 */
.L_x_16:
[----:B------:R-:W-:Y:S02]  /*0360*/  ISETP.NE.AND P6, PT, R16, RZ, PT ;  /* 0x000000ff1000720c */ /* 0x000fe40003fc5270 */
[----:B------:R-:W-:-:S11]  /*0370*/  IADD3 R27, PT, PT, R27, 0x1, RZ ;  /* 0x000000011b1b7810 */ /* 0x000fd60007ffe0ff */
[----:B------:R-:W-:Y:S05]  /*0380*/  @P6 BRA `(.L_x_17) ;  /* 0xfffffffc00b46947 */ /* 0x000fea000383ffff */
.L_x_15:
[----:B------:R-:W-:Y:S05]  /*0390*/  BSYNC.RECONVERGENT B6 ;  /* 0x0000000000067941 */ /* 0x000fea0003800200 */
.L_x_14:
[----:B------:R-:W-:-:S05]  /*03a0*/  IMAD.IADD R0, R19, 0x1, -R22 ;  /* 0x0000000113007824 */ /* 0x000fca00078e0a16 */
[----:B------:R-:W-:-:S13]  /*03b0*/  ISETP.GT.U32.AND P0, PT, R0, -0x4, PT ;  /* 0xfffffffc0000780c */ /* 0x000fda0003f04070 */
[----:B------:R-:W-:Y:S05]  /*03c0*/  @P0 BRA `(.L_x_13) ;  /* 0x0000000000d00947 */ /* 0x000fea0003800000 */
[----:B------:R-:W0:Y:S01]  /*03d0*/  LDC.64 R18, c[0x0][0x388] ;  /* 0x0000e200ff127b82 */ /* 0x000e220000000a00 */
[----:B------:R-:W-:Y:S01]  /*03e0*/  IMAD.IADD R23, R27, 0x1, -R22 ;  /* 0x000000011b177824 */ /* 0x000fe200078e0a16 */
[----:B0-----:R-:W-:-:S05]  /*03f0*/  IADD3 R18, P0, PT, R18, 0x8, RZ ;  /* 0x0000000812127810 */ /* 0x001fca0007f1e0ff */
[----:B------:R-:W-:-:S08]  /*0400*/  IMAD.X R19, RZ, RZ, R19, P0 ;  /* 0x000000ffff137224 */ /* 0x000fd000000e0613 */
.L_x_22:
[----:B------:R-:W-:Y:S01]  /*0410*/  IMAD.WIDE R16, R27, 0x4, R18 ;  /* 0x000000041b107825 */ /* 0x000fe200078e0212 */
[----:B------:R-:W-:Y:S01]  /*0420*/  MOV R22, 0x58 ;  /* 0x0000005800167802 */ /* 0x000fe20000000f00 */
[----:B------:R-:W0:Y:S03]  /*0430*/  LDCU.64 UR4, c[0x4][0x48] ;  /* 0x01000900ff0477ac */ /* 0x000e260008000a00 */
[----:B------:R-:W2:Y:S01]  /*0440*/  LDG.E R0, desc[UR36][R16.64+-0x8] ;  /* 0xfffff82410007981 */ /* 0x000ea2000c1e1900 */
[----:B------:R1:W3:Y:S01]  /*0450*/  LDC.64 R2, c[0x4][R22] ;  /* 0x0100000016027b82 */ /* 0x0002e20000000a00 */
[----:B------:R-:W-:Y:S01]  /*0460*/  IADD3 R23, PT, PT, R23, 0x4, RZ ;  /* 0x0000000417177810 */ /* 0x000fe20007ffe0ff */
[----:B------:R-:W-:Y:S01]  /*0470*/  IMAD.MOV.U32 R7, RZ, RZ, R24 ;  /* 0x000000ffff077224 */ /* 0x000fe200078e0018 */
[----:B------:R-:W-:Y:S02]  /*0480*/  MOV R6, R25 ;  /* 0x0000001900067202 */ /* 0x000fe40000000f00 */
[----:B------:R-:W-:Y:S01]  /*0490*/  ISETP.NE.AND P0, PT, R23, RZ, PT ;  /* 0x000000ff1700720c */ /* 0x000fe20003f05270 */
[----:B0-----:R-:W-:-:S02]  /*04a0*/  IMAD.U32 R4, RZ, RZ, UR4 ;  /* 0x00000004ff047e24 */ /* 0x001fc4000f8e00ff */
[----:B------:R-:W-:Y:S01]  /*04b0*/  IMAD.U32 R5, RZ, RZ, UR5 ;  /* 0x00000005ff057e24 */ /* 0x000fe2000f8e00ff */
[----:B--2---:R0:W-:Y:S02]  /*04c0*/  STL [R1], R0 ;  /* 0x0000000001007387 */ /* 0x0041e40000100800 */
[----:B01-3--:R-:W-:-:S07]  /*04d0*/  P2R R0, PR, RZ, 0x1 ;  /* 0x00000001ff007803 */ /* 0x00bfce0000000000 */
[----:B------:R-:W-:-:S07]  /*04e0*/  LEPC R20, `(.L_x_18) ;  /* 0x000000001014794e */ /* 0x000fce0000000000 */
[----:B------:R-:W-:Y:S05]  /*04f0*/  CALL.ABS.NOINC R2 ;  /* 0x0000000002007343 */ /* 0x000fea0003c00000 */
.L_x_18:
[----:B------:R-:W2:Y:S01]  /*0500*/  LDG.E R0, desc[UR36][R16.64+-0x4] ;  /* 0xfffffc2410007981 */ /* 0x000ea2000c1e1900 */
[----:B------:R0:W1:Y:S01]  /*0510*/  LDC.64 R2, c[0x4][R22] ;  /* 0x0100000016027b82 */ /* 0x0000620000000a00 */
[----:B------:R-:W3:Y:S01]  /*0520*/  LDCU.64 UR4, c[0x4][0x48] ;  /* 0x01000900ff0477ac */ /* 0x000ee20008000a00 */
[----:B------:R-:W-:Y:S02]  /*0530*/  IMAD.MOV.U32 R6, RZ, RZ, R25 ;  /* 0x000000ffff067224 */ /* 0x000fe400078e0019 */
[----:B------:R-:W-:Y:S02]  /*0540*/  IMAD.MOV.U32 R7, RZ, RZ, R24 ;  /* 0x000000ffff077224 */ /* 0x000fe400078e0018 */
[----:B---3--:R-:W-:Y:S01]  /*0550*/  IMAD.U32 R4, RZ, RZ, UR4 ;  /* 0x00000004ff047e24 */ /* 0x008fe2000f8e00ff */
[----:B------:R-:W-:Y:S01]  /*0560*/  MOV R5, UR5 ;  /* 0x0000000500057c02 */ /* 0x000fe20008000f00 */
[----:B-12---:R0:W-:Y:S06]  /*0570*/  STL [R1], R0 ;  /* 0x0000000001007387 */ /* 0x0061ec0000100800 */
[----:B------:R-:W-:-:S07]  /*0580*/  LEPC R20, `(.L_x_19) ;  /* 0x000000001014794e */ /* 0x000fce0000000000 */
[----:B0-----:R-:W-:Y:S05]  /*0590*/  CALL.ABS.NOINC R2 ;  /* 0x0000000002007343 */ /* 0x001fea0003c00000 */
.L_x_19:
[----:B------:R-:W2:Y:S01]  /*05a0*/  LDG.E R0, desc[UR36][R16.64] ;  /* 0x0000002410007981 */ /* 0x000ea2000c1e1900 */
[----:B------:R0:W1:Y:S01]  /*05b0*/  LDC.64 R2, c[0x4][R22] ;  /* 0x0100000016027b82 */ /* 0x0000620000000a00 */
[----:B------:R-:W3:Y:S01]  /*05c0*/  LDCU.64 UR4, c[0x4][0x48] ;  /* 0x01000900ff0477ac */ /* 0x000ee20008000a00 */
[----:B------:R-:W-:Y:S01]  /*05d0*/  IMAD.MOV.U32 R6, RZ, RZ, R25 ;  /* 0x000000ffff067224 */ /* 0x000fe200078e0019 */
[----:B------:R-:W-:Y:S02]  /*05e0*/  MOV R7, R24 ;  /* 0x0000001800077202 */ /* 0x000fe40000000f00 */
[----:B---3--:R-:W-:Y:S01]  /*05f0*/  MOV R4, UR4 ;  /* 0x0000000400047c02 */ /* 0x008fe20008000f00 */
[----:B------:R-:W-:Y:S01]  /*0600*/  IMAD.U32 R5, RZ, RZ, UR5 ;  /* 0x00000005ff057e24 */ /* 0x000fe2000f8e00ff */
[----:B-12---:R0:W-:Y:S06]  /*0610*/  STL [R1], R0 ;  /* 0x0000000001007387 */ /* 0x0061ec0000100800 */
[----:B------:R-:W-:-:S07]  /*0620*/  LEPC R20, `(.L_x_20) ;  /* 0x000000001014794e */ /* 0x000fce0000000000 */
[----:B0-----:R-:W-:Y:S05]  /*0630*/  CALL.ABS.NOINC R2 ;  /* 0x0000000002007343 */ /* 0x001fea0003c00000 */
.L_x_20:
[----:B------:R-:W2:Y:S01]  /*0640*/  LDG.E R16, desc[UR36][R16.64+0x4] ;  /* 0x0000042410107981 */ /* 0x000ea2000c1e1900 */
[----:B------:R0:W1:Y:S01]  /*0650*/  LDC.64 R2, c[0x4][R22] ;  /* 0x0100000016027b82 */ /* 0x0000620000000a00 */
[----:B------:R-:W3:Y:S01]  /*0660*/  LDCU.64 UR4, c[0x4][0x48] ;  /* 0x01000900ff0477ac */ /* 0x000ee20008000a00 */
[----:B------:R-:W-:Y:S01]  /*0670*/  MOV R6, R25 ;  /* 0x0000001900067202 */ /* 0x000fe20000000f00 */
[----:B------:R-:W-:Y:S02]  /*0680*/  IMAD.MOV.U32 R7, RZ, RZ, R24 ;  /* 0x000000ffff077224 */ /* 0x000fe400078e0018 */
[----:B---3--:R-:W-:Y:S02]  /*0690*/  IMAD.U32 R4, RZ, RZ, UR4 ;  /* 0x00000004ff047e24 */ /* 0x008fe4000f8e00ff */
[----:B------:R-:W-:Y:S01]  /*06a0*/  IMAD.U32 R5, RZ, RZ, UR5 ;  /* 0x00000005ff057e24 */ /* 0x000fe2000f8e00ff */
[----:B-12---:R0:W-:Y:S06]  /*06b0*/  STL [R1], R16 ;  /* 0x0000001001007387 */ /* 0x0061ec0000100800 */
[----:B------:R-:W-:-:S07]  /*06c0*/  LEPC R20, `(.L_x_21) ;  /* 0x000000001014794e */ /* 0x000fce0000000000 */
[----:B0-----:R-:W-:Y:S05]  /*06d0*/  CALL.ABS.NOINC R2 ;  /* 0x0000000002007343 */ /* 0x001fea0003c00000 */
.L_x_21:
[----:B------:R-:W-:Y:S01]  /*06e0*/  ISETP.NE.AND P6, PT, R23, RZ, PT ;  /* 0x000000ff1700720c */ /* 0x000fe20003fc5270 */
[----:B------:R-:W-:-:S12]  /*06f0*/  VIADD R27, R27, 0x4 ;  /* 0x000000041b1b7836 */ /* 0x000fd80000000000 */
[----:B------:R-:W-:Y:S05]  /*0700*/  @P6 BRA `(.L_x_22) ;  /* 0xfffffffc00406947 */ /* 0x000fea000383ffff */
.L_x_13:
[----:B------:R-:W-:Y:S05]  /*0710*/  BSYNC.RECONVERGENT B7 ;  /* 0x0000000000077941 */ /* 0x000fea0003800200 */
.L_x_12:
[----:B------:R-:W-:Y:S01]  /*0720*/  MOV R0, 0x58 ;  /* 0x0000005800007802 */ /* 0x000fe20000000f00 */
[----:B------:R-:W0:Y:S01]  /*0730*/  LDCU.64 UR4, c[0x4][0x50] ;  /* 0x01000a00ff0477ac */ /* 0x000e220008000a00 */
[----:B------:R-:W-:Y:S02]  /*0740*/  CS2R R6, SRZ ;  /* 0x0000000000067805 */ /* 0x000fe4000001ff00 */
[----:B------:R1:W2:Y:S01]  /*0750*/  LDC.64 R2, c[0x4][R0] ;  /* 0x0100000000027b82 */ /* 0x0002a20000000a00 */
[----:B0-----:R-:W-:Y:S01]  /*0760*/  MOV R4, UR4 ;  /* 0x0000000400047c02 */ /* 0x001fe20008000f00 */
[----:B-1----:R-:W-:-:S07]  /*0770*/  IMAD.U32 R5, RZ, RZ, UR5 ;  /* 0x00000005ff057e24 */ /* 0x002fce000f8e00ff */
[----:B------:R-:W-:-:S07]  /*0780*/  LEPC R20, `(.L_x_23) ;  /* 0x000000001014794e */ /* 0x000fce0000000000 */
[----:B--2---:R-:W-:Y:S05]  /*0790*/  CALL.ABS.NOINC R2 ;  /* 0x0000000002007343 */ /* 0x004fea0003c00000 */
.L_x_23:
[----:B------:R-:W-:Y:S05]  /*07a0*/  EXIT ;  /* 0x000000000000794d */ /* 0x000fea0003800000 */
.L_x_24:
        /* <DEDUP_REMOVED lines=13> */
.L_x_27:


//--------------------- .text._Z14computeDegreesPKiPii --------------------------
	.section	.text._Z14computeDegreesPKiPii,"ax",@progbits
	.align	128
        .global         _Z14computeDegreesPKiPii
        .type           _Z14computeDegreesPKiPii,@function
        .size           _Z14computeDegreesPKiPii,(.L_x_28 - _Z14computeDegreesPKiPii)
        .other          _Z14computeDegreesPKiPii,@"STO_CUDA_ENTRY STV_DEFAULT"
_Z14computeDegreesPKiPii:
.text._Z14computeDegreesPKiPii:
        /* <DEDUP_REMOVED lines=9> */
[----:B------:R-:W1:Y:S07]  /*0090*/  LDCU.64 UR4, c[0x0][0x358] ;  /* 0x00006b00ff0477ac */ /* 0x000e6e0008000a00 */
[----:B------:R-:W2:Y:S01]  /*00a0*/  LDC.64 R4, c[0x0][0x388] ;  /* 0x0000e200ff047b82 */ /* 0x000ea20000000a00 */
[----:B0-----:R-:W-:-:S05]  /*00b0*/  IMAD.WIDE R2, R7, 0x4, R2 ;  /* 0x0000000407027825 */ /* 0x001fca00078e0202 */
[----:B-1----:R-:W3:Y:S04]  /*00c0*/  LDG.E R0, desc[UR4][R2.64+0x4] ;  /* 0x0000040402007981 */ /* 0x002ee8000c1e1900 */
[----:B------:R-:W3:Y:S01]  /*00d0*/  LDG.E R9, desc[UR4][R2.64] ;  /* 0x0000000402097981 */ /* 0x000ee2000c1e1900 */
[----:B--2---:R-:W-:Y:S01]  /*00e0*/  IMAD.WIDE R4, R7, 0x4, R4 ;  /* 0x0000000407047825 */ /* 0x004fe200078e0204 */
[----:B---3--:R-:W-:-:S05]  /*00f0*/  IADD3 R9, PT, PT, R0, -R9, RZ ;  /* 0x8000000900097210 */ /* 0x008fca0007ffe0ff */
[----:B------:R-:W-:Y:S01]  /*0100*/  STG.E desc[UR4][R4.64], R9 ;  /* 0x0000000904007986 */ /* 0x000fe2000c101904 */
[----:B------:R-:W-:Y:S05]  /*0110*/  EXIT ;  /* 0x000000000000794d */ /* 0x000fea0003800000 */
.L_x_25:
        /* <DEDUP_REMOVED lines=14> */
.L_x_28:


//--------------------- .nv.global.init           --------------------------
	.section	.nv.global.init,"aw",@progbits
	.align	4
.nv.global.init:
	.type		mrg32k3aM1SubSeq,@object
	.size		mrg32k3aM1SubSeq,(mrg32k3aM2SubSeq - mrg32k3aM1SubSeq)
mrg32k3aM1SubSeq:
        /*0000*/ 	.byte	0x0b, 0xcc, 0xee, 0x04, 0x73, 0x29, 0x8b, 0x6f, 0xf6, 0x53, 0x03, 0xf6, 0x23, 0xf6, 0xea, 0xda
        /* <DEDUP_REMOVED lines=125> */
	.type		mrg32k3aM2SubSeq,@object
	.size		mrg32k3aM2SubSeq,(mrg32k3aM1 - mrg32k3aM2SubSeq)
mrg32k3aM2SubSeq:
        /* <DEDUP_REMOVED lines=126> */
	.type		mrg32k3aM1,@object
	.size		mrg32k3aM1,(mrg32k3aM1Seq - mrg32k3aM1)
mrg32k3aM1:
        /* <DEDUP_REMOVED lines=144> */
	.type		mrg32k3aM1Seq,@object
	.size		mrg32k3aM1Seq,(mrg32k3aM2 - mrg32k3aM1Seq)
mrg32k3aM1Seq:
        /* <DEDUP_REMOVED lines=144> */
	.type		mrg32k3aM2,@object
	.size		mrg32k3aM2,(mrg32k3aM2Seq - mrg32k3aM2)
mrg32k3aM2:
        /* <DEDUP_REMOVED lines=144> */
	.type		mrg32k3aM2Seq,@object
	.size		mrg32k3aM2Seq,(precalc_xorwow_matrix - mrg32k3aM2Seq)
mrg32k3aM2Seq:
        /* <DEDUP_REMOVED lines=144> */
	.type		precalc_xorwow_matrix,@object
	.size		precalc_xorwow_matrix,(precalc_xorwow_offset_matrix - precalc_xorwow_matrix)
precalc_xorwow_matrix:
        /* <DEDUP_REMOVED lines=6400> */
	.type		precalc_xorwow_offset_matrix,@object
	.size		precalc_xorwow_offset_matrix,($str$2 - precalc_xorwow_offset_matrix)
precalc_xorwow_offset_matrix:
        /* <DEDUP_REMOVED lines=6400> */
	.type		$str$2,@object
	.size		$str$2,($str$1 - $str$2)
$str$2:
        /*353c0*/ 	.byte	0x0a, 0x00
	.type		$str$1,@object
	.size		$str$1,($str - $str$1)
$str$1:
        /*353c2*/ 	.byte	0x25, 0x64, 0x20, 0x00
	.type		$str,@object
	.size		$str,(.L_9 - $str)
$str:
        /*353c6*/ 	.byte	0x4e, 0x6f, 0x64, 0x65, 0x20, 0x25, 0x64, 0x20, 0x28, 0x64, 0x65, 0x67, 0x72, 0x65, 0x65, 0x20
        /*353d6*/ 	.byte	0x25, 0x64, 0x29, 0x3a, 0x20, 0x00
.L_9:


//--------------------- .nv.shared.reserved.0     --------------------------
	.section	.nv.shared.reserved.0,"aw",@nobits
	.weak		__nv_reservedSMEM_offset_0_alias
	.size		__nv_reservedSMEM_offset_0_alias, 0, 64
	.other		__nv_reservedSMEM_offset_0_alias,@"STO_CUDA_RESERVED_SHARED STV_DEFAULT"
__nv_reservedSMEM_offset_0_alias:
	.zero		0
	.zero		64


//--------------------- .nv.constant0._Z14countTrianglesPKiS0_Pii --------------------------
	.section	.nv.constant0._Z14countTrianglesPKiS0_Pii,"a",@progbits
	.sectionflags	@""
	.align	4
.nv.constant0._Z14countTrianglesPKiS0_Pii:
	.zero		924


//--------------------- .nv.constant0._Z14printNeighborsPKiS0_i --------------------------
	.section	.nv.constant0._Z14printNeighborsPKiS0_i,"a",@progbits
	.sectionflags	@""
	.align	4
.nv.constant0._Z14printNeighborsPKiS0_i:
	.zero		916


//--------------------- .nv.constant0._Z14computeDegreesPKiPii --------------------------
	.section	.nv.constant0._Z14computeDegreesPKiPii,"a",@progbits
	.sectionflags	@""
	.align	4
.nv.constant0._Z14computeDegreesPKiPii:
	.zero		916


//--------------------- SYMBOLS --------------------------

	.type		.nv.reservedSmem.offset0,@object
	.size		.nv.reservedSmem.offset0,0x4
	.type		vprintf,@function
